//
// Generated by NVIDIA NVVM Compiler
//
// Compiler Build ID: CL-36424714
// Cuda compilation tools, release 13.0, V13.0.88
// Based on NVVM 20.0.0
//

.version 9.0
.target sm_100
.address_size 64

	// .globl	_Z17gemm_naive_kernelPKfS0_Pfiii

.visible .entry _Z17gemm_naive_kernelPKfS0_Pfiii(
	.param .u64 .ptr .align 1 _Z17gemm_naive_kernelPKfS0_Pfiii_param_0,
	.param .u64 .ptr .align 1 _Z17gemm_naive_kernelPKfS0_Pfiii_param_1,
	.param .u64 .ptr .align 1 _Z17gemm_naive_kernelPKfS0_Pfiii_param_2,
	.param .u32 _Z17gemm_naive_kernelPKfS0_Pfiii_param_3,
	.param .u32 _Z17gemm_naive_kernelPKfS0_Pfiii_param_4,
	.param .u32 _Z17gemm_naive_kernelPKfS0_Pfiii_param_5
)
{
	.reg .pred 	%p<13>;
	.reg .b32 	%r<41>;
	.reg .b32 	%f<68>;
	.reg .b64 	%rd<53>;

	ld.param.u64 	%rd7, [_Z17gemm_naive_kernelPKfS0_Pfiii_param_0];
	ld.param.u64 	%rd8, [_Z17gemm_naive_kernelPKfS0_Pfiii_param_1];
	ld.param.u64 	%rd6, [_Z17gemm_naive_kernelPKfS0_Pfiii_param_2];
	ld.param.u32 	%r20, [_Z17gemm_naive_kernelPKfS0_Pfiii_param_3];
	ld.param.u32 	%r18, [_Z17gemm_naive_kernelPKfS0_Pfiii_param_4];
	ld.param.u32 	%r19, [_Z17gemm_naive_kernelPKfS0_Pfiii_param_5];
	cvta.to.global.u64 	%rd1, %rd8;
	cvta.to.global.u64 	%rd2, %rd7;
	mov.u32 	%r21, %ctaid.y;
	mov.u32 	%r22, %ntid.y;
	mov.u32 	%r23, %tid.y;
	mad.lo.s32 	%r1, %r21, %r22, %r23;
	mov.u32 	%r24, %ctaid.x;
	mov.u32 	%r25, %ntid.x;
	mov.u32 	%r26, %tid.x;
	mad.lo.s32 	%r2, %r24, %r25, %r26;
	setp.ge.s32 	%p1, %r1, %r20;
	setp.ge.s32 	%p2, %r2, %r18;
	or.pred  	%p3, %p1, %p2;
	@%p3 bra 	$L__BB0_14;
	setp.lt.s32 	%p4, %r19, 1;
	mov.f32 	%f67, 0f00000000;
	@%p4 bra 	$L__BB0_13;
	mul.lo.s32 	%r3, %r19, %r1;
	and.b32  	%r4, %r19, 7;
	setp.lt.u32 	%p5, %r19, 8;
	mov.f32 	%f67, 0f00000000;
	mov.b32 	%r39, 0;
	@%p5 bra 	$L__BB0_5;
	and.b32  	%r39, %r19, 2147483640;
	neg.s32 	%r37, %r39;
	shl.b32 	%r7, %r18, 3;
	mul.wide.u32 	%rd9, %r3, 4;
	add.s64 	%rd10, %rd9, %rd2;
	add.s64 	%rd52, %rd10, 16;
	mov.f32 	%f67, 0f00000000;
	mul.wide.s32 	%rd13, %r18, 4;
	mov.u32 	%r36, %r2;
$L__BB0_4:
	.pragma "nounroll";
	ld.global.nc.f32 	%f17, [%rd52+-16];
	mul.wide.s32 	%rd11, %r36, 4;
	add.s64 	%rd12, %rd1, %rd11;
	ld.global.nc.f32 	%f18, [%rd12];
	fma.rn.f32 	%f19, %f17, %f18, %f67;
	ld.global.nc.f32 	%f20, [%rd52+-12];
	add.s64 	%rd14, %rd12, %rd13;
	ld.global.nc.f32 	%f21, [%rd14];
	fma.rn.f32 	%f22, %f20, %f21, %f19;
	ld.global.nc.f32 	%f23, [%rd52+-8];
	add.s64 	%rd15, %rd14, %rd13;
	ld.global.nc.f32 	%f24, [%rd15];
	fma.rn.f32 	%f25, %f23, %f24, %f22;
	ld.global.nc.f32 	%f26, [%rd52+-4];
	add.s64 	%rd16, %rd15, %rd13;
	ld.global.nc.f32 	%f27, [%rd16];
	fma.rn.f32 	%f28, %f26, %f27, %f25;
	ld.global.nc.f32 	%f29, [%rd52];
	add.s64 	%rd17, %rd16, %rd13;
	ld.global.nc.f32 	%f30, [%rd17];
	fma.rn.f32 	%f31, %f29, %f30, %f28;
	ld.global.nc.f32 	%f32, [%rd52+4];
	add.s64 	%rd18, %rd17, %rd13;
	ld.global.nc.f32 	%f33, [%rd18];
	fma.rn.f32 	%f34, %f32, %f33, %f31;
	ld.global.nc.f32 	%f35, [%rd52+8];
	add.s64 	%rd19, %rd18, %rd13;
	ld.global.nc.f32 	%f36, [%rd19];
	fma.rn.f32 	%f37, %f35, %f36, %f34;
	ld.global.nc.f32 	%f38, [%rd52+12];
	add.s64 	%rd20, %rd19, %rd13;
	ld.global.nc.f32 	%f39, [%rd20];
	fma.rn.f32 	%f67, %f38, %f39, %f37;
	add.s32 	%r37, %r37, 8;
	add.s32 	%r36, %r36, %r7;
	add.s64 	%rd52, %rd52, 32;
	setp.ne.s32 	%p6, %r37, 0;
	@%p6 bra 	$L__BB0_4;
$L__BB0_5:
	setp.eq.s32 	%p7, %r4, 0;
	@%p7 bra 	$L__BB0_13;
	and.b32  	%r13, %r19, 3;
	setp.lt.u32 	%p8, %r4, 4;
	@%p8 bra 	$L__BB0_8;
	add.s32 	%r28, %r39, %r3;
	mul.wide.u32 	%rd21, %r28, 4;
	add.s64 	%rd22, %rd2, %rd21;
	ld.global.nc.f32 	%f41, [%rd22];
	mad.lo.s32 	%r29, %r39, %r18, %r2;
	mul.wide.s32 	%rd23, %r29, 4;
	add.s64 	%rd24, %rd1, %rd23;
	ld.global.nc.f32 	%f42, [%rd24];
	fma.rn.f32 	%f43, %f41, %f42, %f67;
	cvt.u64.u32 	%rd25, %r3;
	cvt.u64.u32 	%rd26, %r39;
	add.s64 	%rd27, %rd26, %rd25;
	shl.b64 	%rd28, %rd27, 2;
	add.s64 	%rd29, %rd2, %rd28;
	ld.global.nc.f32 	%f44, [%rd29+4];
	mul.wide.s32 	%rd30, %r18, 4;
	add.s64 	%rd31, %rd24, %rd30;
	ld.global.nc.f32 	%f45, [%rd31];
	fma.rn.f32 	%f46, %f44, %f45, %f43;
	ld.global.nc.f32 	%f47, [%rd29+8];
	add.s64 	%rd32, %rd31, %rd30;
	ld.global.nc.f32 	%f48, [%rd32];
	fma.rn.f32 	%f49, %f47, %f48, %f46;
	ld.global.nc.f32 	%f50, [%rd29+12];
	add.s64 	%rd33, %rd32, %rd30;
	ld.global.nc.f32 	%f51, [%rd33];
	fma.rn.f32 	%f67, %f50, %f51, %f49;
	add.s32 	%r39, %r39, 4;
$L__BB0_8:
	setp.eq.s32 	%p9, %r13, 0;
	@%p9 bra 	$L__BB0_13;
	setp.eq.s32 	%p10, %r13, 1;
	@%p10 bra 	$L__BB0_11;
	add.s32 	%r30, %r39, %r3;
	mul.wide.u32 	%rd34, %r30, 4;
	add.s64 	%rd35, %rd2, %rd34;
	ld.global.nc.f32 	%f53, [%rd35];
	mad.lo.s32 	%r31, %r39, %r18, %r2;
	mul.wide.s32 	%rd36, %r31, 4;
	add.s64 	%rd37, %rd1, %rd36;
	ld.global.nc.f32 	%f54, [%rd37];
	fma.rn.f32 	%f55, %f53, %f54, %f67;
	cvt.u64.u32 	%rd38, %r3;
	cvt.u64.u32 	%rd39, %r39;
	add.s64 	%rd40, %rd39, %rd38;
	shl.b64 	%rd41, %rd40, 2;
	add.s64 	%rd42, %rd2, %rd41;
	ld.global.nc.f32 	%f56, [%rd42+4];
	mul.wide.s32 	%rd43, %r18, 4;
	add.s64 	%rd44, %rd37, %rd43;
	ld.global.nc.f32 	%f57, [%rd44];
	fma.rn.f32 	%f67, %f56, %f57, %f55;
	add.s32 	%r39, %r39, 2;
$L__BB0_11:
	and.b32  	%r32, %r19, 1;
	setp.eq.b32 	%p11, %r32, 1;
	not.pred 	%p12, %p11;
	@%p12 bra 	$L__BB0_13;
	add.s32 	%r33, %r39, %r3;
	mul.wide.u32 	%rd45, %r33, 4;
	add.s64 	%rd46, %rd2, %rd45;
	ld.global.nc.f32 	%f58, [%rd46];
	mad.lo.s32 	%r34, %r39, %r18, %r2;
	mul.wide.s32 	%rd47, %r34, 4;
	add.s64 	%rd48, %rd1, %rd47;
	ld.global.nc.f32 	%f59, [%rd48];
	fma.rn.f32 	%f67, %f58, %f59, %f67;
$L__BB0_13:
	mad.lo.s32 	%r35, %r18, %r1, %r2;
	cvta.to.global.u64 	%rd49, %rd6;
	mul.wide.s32 	%rd50, %r35, 4;
	add.s64 	%rd51, %rd49, %rd50;
	st.global.f32 	[%rd51], %f67;
$L__BB0_14:
	ret;

}


// ===== COMPILED SASS (sm_100) =====

	.target	sm_100

	.elftype	@"ET_EXEC"


//--------------------- .note.nv.tkinfo           --------------------------
	.section	.note.nv.tkinfo,"",@"SHT_NOTE"
	.sectionflags	@"SHF_NOTE_NV_TKINFO"
	.tkinfo
        /*0018*/ 	.word	0x00000002
        /*0030*/ 	.string	""
        /*0030*/ 	.string	"ptxas"
        /*0030*/ 	.string	"Cuda compilation tools, release 13.0, V13.0.88"
        /*0030*/ 	.string	"Build cuda_13.0.r13.0/compiler.36424714_0"
        /*0030*/ 	.string	"-arch sm_100 -m 64 "



//--------------------- .note.nv.cuinfo           --------------------------
	.section	.note.nv.cuinfo,"",@"SHT_NOTE"
	.sectionflags	@"SHF_NOTE_NV_CUINFO"
        /*0018*/ 	.short	0x0002
        /*001a*/ 	.short	0x0064
        /*001c*/ 	.short	0x0082
	.zero		2


//--------------------- .nv.info                  --------------------------
	.section	.nv.info,"",@"SHT_CUDA_INFO"
	.align	4


	//----- nvinfo : EIATTR_REGCOUNT
	.align		4
        /*0000*/ 	.byte	0x04, 0x2f
        /*0002*/ 	.short	(.L_1 - .L_0)
	.align		4
.L_0:
        /*0004*/ 	.word	index@(_Z17gemm_naive_kernelPKfS0_Pfiii)
        /*0008*/ 	.word	0x00000020


	//----- nvinfo : EIATTR_FRAME_SIZE
	.align		4
.L_1:
        /*000c*/ 	.byte	0x04, 0x11
        /*000e*/ 	.short	(.L_3 - .L_2)
	.align		4
.L_2:
        /*0010*/ 	.word	index@(_Z17gemm_naive_kernelPKfS0_Pfiii)
        /*0014*/ 	.word	0x00000000


	//----- nvinfo : EIATTR_MIN_STACK_SIZE
	.align		4
.L_3:
        /*0018*/ 	.byte	0x04, 0x12
        /*001a*/ 	.short	(.L_5 - .L_4)
	.align		4
.L_4:
        /*001c*/ 	.word	index@(_Z17gemm_naive_kernelPKfS0_Pfiii)
        /*0020*/ 	.word	0x00000000
.L_5:


//--------------------- .nv.compat                --------------------------
	.section	.nv.compat,"",@"SHT_CUDA_COMPAT_INFO"
	.align	4
        /*0000*/ 	.byte	0x02, 0x09, 0x00, 0x00, 0x02, 0x02, 0x01, 0x00, 0x02, 0x05, 0x05, 0x00, 0x03, 0x07, 0x01, 0x01
        /*0010*/ 	.byte	0x02, 0x03, 0x00, 0x00, 0x02, 0x06, 0x01, 0x00, 0x04, 0x0b, 0x08, 0x00, 0x09, 0x00, 0x00, 0x00
        /*0020*/ 	.byte	0x00, 0x00, 0x00, 0x00


//--------------------- .nv.info._Z17gemm_naive_kernelPKfS0_Pfiii --------------------------
	.section	.nv.info._Z17gemm_naive_kernelPKfS0_Pfiii,"",@"SHT_CUDA_INFO"
	.sectionflags	@""
	.align	4


	//----- nvinfo : EIATTR_CUDA_API_VERSION
	.align		4
        /*0000*/ 	.byte	0x04, 0x37
        /*0002*/ 	.short	(.L_7 - .L_6)
.L_6:
        /*0004*/ 	.word	0x00000082


	//----- nvinfo : EIATTR_KPARAM_INFO
	.align		4
.L_7:
        /*0008*/ 	.byte	0x04, 0x17
        /*000a*/ 	.short	(.L_9 - .L_8)
.L_8:
        /*000c*/ 	.word	0x00000000
        /*0010*/ 	.short	0x0005
        /*0012*/ 	.short	0x0020
        /*0014*/ 	.byte	0x00, 0xf0, 0x11, 0x00


	//----- nvinfo : EIATTR_KPARAM_INFO
	.align		4
.L_9:
        /*0018*/ 	.byte	0x04, 0x17
        /*001a*/ 	.short	(.L_11 - .L_10)
.L_10:
        /*001c*/ 	.word	0x00000000
        /*0020*/ 	.short	0x0004
        /*0022*/ 	.short	0x001c
        /*0024*/ 	.byte	0x00, 0xf0, 0x11, 0x00


	//----- nvinfo : EIATTR_KPARAM_INFO
	.align		4
.L_11:
        /*0028*/ 	.byte	0x04, 0x17
        /*002a*/ 	.short	(.L_13 - .L_12)
.L_12:
        /*002c*/ 	.word	0x00000000
        /*0030*/ 	.short	0x0003
        /*0032*/ 	.short	0x0018
        /*0034*/ 	.byte	0x00, 0xf0, 0x11, 0x00


	//----- nvinfo : EIATTR_KPARAM_INFO
	.align		4
.L_13:
        /*0038*/ 	.byte	0x04, 0x17
        /*003a*/ 	.short	(.L_15 - .L_14)
.L_14:
        /*003c*/ 	.word	0x00000000
        /*0040*/ 	.short	0x0002
        /*0042*/ 	.short	0x0010
        /*0044*/ 	.byte	0x00, 0xf5, 0x21, 0x00


	//----- nvinfo : EIATTR_KPARAM_INFO
	.align		4
.L_15:
        /*0048*/ 	.byte	0x04, 0x17
        /*004a*/ 	.short	(.L_17 - .L_16)
.L_16:
        /*004c*/ 	.word	0x00000000
        /*0050*/ 	.short	0x0001
        /*0052*/ 	.short	0x0008
        /*0054*/ 	.byte	0x00, 0xf5, 0x21, 0x00


	//----- nvinfo : EIATTR_KPARAM_INFO
	.align		4
.L_17:
        /*0058*/ 	.byte	0x04, 0x17
        /*005a*/ 	.short	(.L_19 - .L_18)
.L_18:
        /*005c*/ 	.word	0x00000000
        /*0060*/ 	.short	0x0000
        /*0062*/ 	.short	0x0000
        /*0064*/ 	.byte	0x00, 0xf5, 0x21, 0x00


	//----- nvinfo : EIATTR_SPARSE_MMA_MASK
	.align		4
.L_19:
        /*0068*/ 	.byte	0x03, 0x50
        /*006a*/ 	.short	0x0000


	//----- nvinfo : EIATTR_MAXREG_COUNT
	.align		4
        /*006c*/ 	.byte	0x03, 0x1b
        /*006e*/ 	.short	0x00ff


	//----- nvinfo : EIATTR_MERCURY_ISA_VERSION
	.align		4
        /*0070*/ 	.byte	0x03, 0x5f
        /*0072*/ 	.short	0x0101


	//----- nvinfo : EIATTR_VRC_CTA_INIT_COUNT
	.align		4
        /*0074*/ 	.byte	0x02, 0x4a
	.zero		1
	.zero		1


	//----- nvinfo : EIATTR_EXIT_INSTR_OFFSETS
	.align		4
        /*0078*/ 	.byte	0x04, 0x1c
        /*007a*/ 	.short	(.L_21 - .L_20)


	//   ....[0]....
.L_20:
        /*007c*/ 	.word	0x000000c0


	//   ....[1]....
        /*0080*/ 	.word	0x000008e0


	//----- nvinfo : EIATTR_CBANK_PARAM_SIZE
	.align		4
.L_21:
        /*0084*/ 	.byte	0x03, 0x19
        /*0086*/ 	.short	0x0024


	//----- nvinfo : EIATTR_PARAM_CBANK
	.align		4
        /*0088*/ 	.byte	0x04, 0x0a
        /*008a*/ 	.short	(.L_23 - .L_22)
	.align		4
.L_22:
        /*008c*/ 	.word	index@(.nv.constant0._Z17gemm_naive_kernelPKfS0_Pfiii)
        /*0090*/ 	.short	0x0380
        /*0092*/ 	.short	0x0024


	//----- nvinfo : EIATTR_SW_WAR
	.align		4
.L_23:
        /*0094*/ 	.byte	0x04, 0x36
        /*0096*/ 	.short	(.L_25 - .L_24)
.L_24:
        /*0098*/ 	.word	0x00000008
.L_25:


//--------------------- .nv.callgraph             --------------------------
	.section	.nv.callgraph,"",@"SHT_CUDA_CALLGRAPH"
	.align	4
	.sectionentsize	8
	.align		4
        /*0000*/ 	.word	0x00000000
	.align		4
        /*0004*/ 	.word	0xffffffff
	.align		4
        /*0008*/ 	.word	0x00000000
	.align		4
        /*000c*/ 	.word	0xfffffffe
	.align		4
        /*0010*/ 	.word	0x00000000
	.align		4
        /*0014*/ 	.word	0xfffffffd
	.align		4
        /*0018*/ 	.word	0x00000000
	.align		4
        /*001c*/ 	.word	0xfffffffc


//--------------------- .text._Z17gemm_naive_kernelPKfS0_Pfiii --------------------------
	.section	.text._Z17gemm_naive_kernelPKfS0_Pfiii,"ax",@progbits
	.align	128
        .global         _Z17gemm_naive_kernelPKfS0_Pfiii
        .type           _Z17gemm_naive_kernelPKfS0_Pfiii,@function
        .size           _Z17gemm_naive_kernelPKfS0_Pfiii,(.L_x_5 - _Z17gemm_naive_kernelPKfS0_Pfiii)
        .other          _Z17gemm_naive_kernelPKfS0_Pfiii,@"STO_CUDA_ENTRY STV_DEFAULT"
_Z17gemm_naive_kernelPKfS0_Pfiii:
.text._Z17gemm_naive_kernelPKfS0_Pfiii:
[----:B------:R-:W-:Y:S01]  /*0000*/  LDC R1, c[0x0][0x37c] ;  /* 0x0000df00ff017b82 */ /* 0x000fe20000000800 */
[----:B------:R-:W0:Y:S07]  /*0010*/  S2R R5, SR_TID.X ;  /* 0x0000000000057919 */ /* 0x000e2e0000002100 */
[----:B------:R-:W1:Y:S01]  /*0020*/  LDC R19, c[0x0][0x364] ;  /* 0x0000d900ff137b82 */ /* 0x000e620000000800 */
[----:B------:R-:W1:Y:S07]  /*0030*/  S2R R4, SR_TID.Y ;  /* 0x0000000000047919 */ /* 0x000e6e0000002200 */
[----:B------:R-:W0:Y:S08]  /*0040*/  S2UR UR5, SR_CTAID.X ;  /* 0x00000000000579c3 */ /* 0x000e300000002500 */
[----:B------:R-:W0:Y:S08]  /*0050*/  LDC R0, c[0x0][0x360] ;  /* 0x0000d800ff007b82 */ /* 0x000e300000000800 */
[----:B------:R-:W1:Y:S08]  /*0060*/  S2UR UR4, SR_CTAID.Y ;  /* 0x00000000000479c3 */ /* 0x000e700000002600 */
[----:B------:R-:W2:Y:S01]  /*0070*/  LDC.64 R2, c[0x0][0x398] ;  /* 0x0000e600ff027b82 */ /* 0x000ea20000000a00 */
[----:B0-----:R-:W-:-:S02]  /*0080*/  IMAD R0, R0, UR5, R5 ;  /* 0x0000000500007c24 */ /* 0x001fc4000f8e0205 */
[----:B-1----:R-:W-:-:S03]  /*0090*/  IMAD R19, R19, UR4, R4 ;  /* 0x0000000413137c24 */ /* 0x002fc6000f8e0204 */
[----:B--2---:R-:W-:-:S04]  /*00a0*/  ISETP.GE.AND P0, PT, R0, R3, PT ;  /* 0x000000030000720c */ /* 0x004fc80003f06270 */
[----:B------:R-:W-:-:S13]  /*00b0*/  ISETP.GE.OR P0, PT, R19, R2, P0 ;  /* 0x000000021300720c */ /* 0x000fda0000706670 */
[----:B------:R-:W-:Y:S05]  /*00c0*/  @P0 EXIT ;  /* 0x000000000000094d */ /* 0x000fea0003800000 */
[----:B------:R-:W0:Y:S01]  /*00d0*/  LDC R2, c[0x0][0x3a0] ;  /* 0x0000e800ff027b82 */ /* 0x000e220000000800 */
[----:B------:R-:W1:Y:S01]  /*00e0*/  LDCU.64 UR4, c[0x0][0x358] ;  /* 0x00006b00ff0477ac */ /* 0x000e620008000a00 */
[----:B------:R-:W-:Y:S01]  /*00f0*/  HFMA2 R24, -RZ, RZ, 0, 0 ;  /* 0x00000000ff187431 */ /* 0x000fe200000001ff */
[----:B0-----:R-:W-:-:S13]  /*0100*/  ISETP.GE.AND P0, PT, R2, 0x1, PT ;  /* 0x000000010200780c */ /* 0x001fda0003f06270 */
[----:B-1----:R-:W-:Y:S05]  /*0110*/  @!P0 BRA `(.L_x_0) ;  /* 0x0000000400e08947 */ /* 0x002fea0003800000 */
[C---:B------:R-:W-:Y:S01]  /*0120*/  ISETP.GE.U32.AND P1, PT, R2.reuse, 0x8, PT ;  /* 0x000000080200780c */ /* 0x040fe20003f26070 */
[----:B------:R-:W-:Y:S01]  /*0130*/  IMAD R20, R19, R2, RZ ;  /* 0x0000000213147224 */ /* 0x000fe200078e02ff */
[----:B------:R-:W-:Y:S02]  /*0140*/  LOP3.LUT R27, R2, 0x7, RZ, 0xc0, !PT ;  /* 0x00000007021b7812 */ /* 0x000fe400078ec0ff */
[----:B------:R-:W-:Y:S02]  /*0150*/  MOV R24, RZ ;  /* 0x000000ff00187202 */ /* 0x000fe40000000f00 */
[----:B------:R-:W-:Y:S02]  /*0160*/  ISETP.NE.AND P0, PT, R27, RZ, PT ;  /* 0x000000ff1b00720c */ /* 0x000fe40003f05270 */
[----:B------:R-:W-:-:S05]  /*0170*/  MOV R21, RZ ;  /* 0x000000ff00157202 */ /* 0x000fca0000000f00 */
[----:B------:R-:W-:Y:S06]  /*0180*/  @!P1 BRA `(.L_x_1) ;  /* 0x0000000000c49947 */ /* 0x000fec0003800000 */
[----:B------:R-:W0:Y:S01]  /*0190*/  LDC.64 R4, c[0x0][0x380] ;  /* 0x0000e000ff047b82 */ /* 0x000e220000000a00 */
[----:B------:R-:W-:Y:S02]  /*01a0*/  LOP3.LUT R21, R2, 0x7ffffff8, RZ, 0xc0, !PT ;  /* 0x7ffffff802157812 */ /* 0x000fe400078ec0ff */
[----:B------:R-:W-:Y:S02]  /*01b0*/  MOV R24, RZ ;  /* 0x000000ff00187202 */ /* 0x000fe40000000f00 */
[----:B------:R-:W-:Y:S02]  /*01c0*/  MOV R18, R0 ;  /* 0x0000000000127202 */ /* 0x000fe40000000f00 */
[----:B------:R-:W-:Y:S01]  /*01d0*/  IADD3 R22, PT, PT, -R21, RZ, RZ ;  /* 0x000000ff15167210 */ /* 0x000fe20007ffe1ff */
[----:B0-----:R-:W-:-:S03]  /*01e0*/  IMAD.WIDE.U32 R4, R20, 0x4, R4 ;  /* 0x0000000414047825 */ /* 0x001fc600078e0004 */
[----:B------:R-:W-:-:S04]  /*01f0*/  IADD3 R6, P1, PT, R4, 0x10, RZ ;  /* 0x0000001004067810 */ /* 0x000fc80007f3e0ff */
[----:B------:R-:W-:-:S09]  /*0200*/  IADD3.X R7, PT, PT, RZ, R5, RZ, P1, !PT ;  /* 0x00000005ff077210 */ /* 0x000fd20000ffe4ff */
.L_x_2:
[----:B------:R-:W0:Y:S01]  /*0210*/  LDC.64 R16, c[0x0][0x388] ;  /* 0x0000e200ff107b82 */ /* 0x000e220000000a00 */
[----:B------:R-:W-:Y:S02]  /*0220*/  MOV R4, R6 ;  /* 0x0000000600047202 */ /* 0x000fe40000000f00 */
[----:B------:R-:W-:-:S05]  /*0230*/  MOV R5, R7 ;  /* 0x0000000700057202 */ /* 0x000fca0000000f00 */
[----:B------:R-:W2:Y:S04]  /*0240*/  LDG.E.CONSTANT R25, desc[UR4][R4.64+-0x10] ;  /* 0xfffff00404197981 */ /* 0x000ea8000c1e9900 */
[----:B------:R-:W3:Y:S04]  /*0250*/  LDG.E.CONSTANT R23, desc[UR4][R4.64+-0xc] ;  /* 0xfffff40404177981 */ /* 0x000ee8000c1e9900 */
[----:B------:R-:W4:Y:S04]  /*0260*/  LDG.E.CONSTANT R29, desc[UR4][R4.64+-0x8] ;  /* 0xfffff804041d7981 */ /* 0x000f28000c1e9900 */
[----:B------:R-:W5:Y:S01]  /*0270*/  LDG.E.CONSTANT R28, desc[UR4][R4.64+-0x4] ;  /* 0xfffffc04041c7981 */ /* 0x000f62000c1e9900 */
[----:B0-----:R-:W-:-:S05]  /*0280*/  IMAD.WIDE R16, R18, 0x4, R16 ;  /* 0x0000000412107825 */ /* 0x001fca00078e0210 */
[----:B------:R0:W2:Y:S01]  /*0290*/  LDG.E.CONSTANT R26, desc[UR4][R16.64] ;  /* 0x00000004101a7981 */ /* 0x0000a2000c1e9900 */
[----:B------:R-:W-:-:S04]  /*02a0*/  IMAD.WIDE R14, R3, 0x4, R16 ;  /* 0x00000004030e7825 */ /* 0x000fc800078e0210 */
[C---:B------:R-:W-:Y:S02]  /*02b0*/  IMAD.WIDE R6, R3.reuse, 0x4, R14 ;  /* 0x0000000403067825 */ /* 0x040fe400078e020e */
[----:B------:R-:W3:Y:S02]  /*02c0*/  LDG.E.CONSTANT R14, desc[UR4][R14.64] ;  /* 0x000000040e0e7981 */ /* 0x000ee4000c1e9900 */
[C---:B------:R-:W-:Y:S02]  /*02d0*/  IMAD.WIDE R10, R3.reuse, 0x4, R6 ;  /* 0x00000004030a7825 */ /* 0x040fe400078e0206 */
[----:B------:R-:W4:Y:S02]  /*02e0*/  LDG.E.CONSTANT R6, desc[UR4][R6.64] ;  /* 0x0000000406067981 */ /* 0x000f24000c1e9900 */
[C---:B------:R-:W-:Y:S02]  /*02f0*/  IMAD.WIDE R8, R3.reuse, 0x4, R10 ;  /* 0x0000000403087825 */ /* 0x040fe400078e020a */
[----:B------:R-:W5:Y:S02]  /*0300*/  LDG.E.CONSTANT R10, desc[UR4][R10.64] ;  /* 0x000000040a0a7981 */ /* 0x000f64000c1e9900 */
[----:B------:R-:W-:-:S02]  /*0310*/  IMAD.WIDE R12, R3, 0x4, R8 ;  /* 0x00000004030c7825 */ /* 0x000fc400078e0208 */
[----:B------:R-:W5:Y:S04]  /*0320*/  LDG.E.CONSTANT R7, desc[UR4][R4.64] ;  /* 0x0000000404077981 */ /* 0x000f68000c1e9900 */
[----:B------:R-:W5:Y:S01]  /*0330*/  LDG.E.CONSTANT R8, desc[UR4][R8.64] ;  /* 0x0000000408087981 */ /* 0x000f62000c1e9900 */
[----:B0-----:R-:W-:-:S03]  /*0340*/  IMAD.WIDE R16, R3, 0x4, R12 ;  /* 0x0000000403107825 */ /* 0x001fc600078e020c */
[----:B------:R-:W5:Y:S04]  /*0350*/  LDG.E.CONSTANT R12, desc[UR4][R12.64] ;  /* 0x000000040c0c7981 */ /* 0x000f68000c1e9900 */
[----:B------:R-:W5:Y:S04]  /*0360*/  LDG.E.CONSTANT R15, desc[UR4][R16.64] ;  /* 0x00000004100f7981 */ /* 0x000f68000c1e9900 */
[----:B------:R-:W5:Y:S04]  /*0370*/  LDG.E.CONSTANT R9, desc[UR4][R4.64+0x4] ;  /* 0x0000040404097981 */ /* 0x000f68000c1e9900 */
[----:B------:R-:W5:Y:S01]  /*0380*/  LDG.E.CONSTANT R11, desc[UR4][R4.64+0xc] ;  /* 0x00000c04040b7981 */ /* 0x000f62000c1e9900 */
[----:B--2---:R-:W-:Y:S01]  /*0390*/  FFMA R26, R25, R26, R24 ;  /* 0x0000001a191a7223 */ /* 0x004fe20000000018 */
[----:B------:R-:W-:-:S02]  /*03a0*/  IMAD.WIDE R24, R3, 0x4, R16 ;  /* 0x0000000403187825 */ /* 0x000fc400078e0210 */
[----:B------:R-:W2:Y:S04]  /*03b0*/  LDG.E.CONSTANT R16, desc[UR4][R4.64+0x8] ;  /* 0x0000080404107981 */ /* 0x000ea8000c1e9900 */
[----:B------:R-:W2:Y:S01]  /*03c0*/  LDG.E.CONSTANT R24, desc[UR4][R24.64] ;  /* 0x0000000418187981 */ /* 0x000ea2000c1e9900 */
[----:B---3--:R-:W-:Y:S01]  /*03d0*/  FFMA R14, R23, R14, R26 ;  /* 0x0000000e170e7223 */ /* 0x008fe2000000001a */
[----:B------:R-:W-:-:S03]  /*03e0*/  IADD3 R22, PT, PT, R22, 0x8, RZ ;  /* 0x0000000816167810 */ /* 0x000fc60007ffe0ff */
[----:B----4-:R-:W-:Y:S01]  /*03f0*/  FFMA R29, R29, R6, R14 ;  /* 0x000000061d1d7223 */ /* 0x010fe2000000000e */
[----:B------:R-:W-:-:S03]  /*0400*/  ISETP.NE.AND P1, PT, R22, RZ, PT ;  /* 0x000000ff1600720c */ /* 0x000fc60003f25270 */
[----:B-----5:R-:W-:Y:S01]  /*0410*/  FFMA R10, R28, R10, R29 ;  /* 0x0000000a1c0a7223 */ /* 0x020fe2000000001d */
[----:B------:R-:W-:-:S03]  /*0420*/  IADD3 R6, P2, PT, R4, 0x20, RZ ;  /* 0x0000002004067810 */ /* 0x000fc60007f5e0ff */
[----:B------:R-:W-:Y:S01]  /*0430*/  FFMA R8, R7, R8, R10 ;  /* 0x0000000807087223 */ /* 0x000fe2000000000a */
[----:B------:R-:W-:Y:S02]  /*0440*/  IADD3.X R7, PT, PT, RZ, R5, RZ, P2, !PT ;  /* 0x00000005ff077210 */ /* 0x000fe400017fe4ff */
[----:B------:R-:W-:Y:S01]  /*0450*/  LEA R18, R3, R18, 0x3 ;  /* 0x0000001203127211 */ /* 0x000fe200078e18ff */
[----:B------:R-:W-:-:S04]  /*0460*/  FFMA R9, R9, R12, R8 ;  /* 0x0000000c09097223 */ /* 0x000fc80000000008 */
[----:B--2---:R-:W-:-:S04]  /*0470*/  FFMA R16, R16, R15, R9 ;  /* 0x0000000f10107223 */ /* 0x004fc80000000009 */
[----:B------:R-:W-:Y:S01]  /*0480*/  FFMA R24, R11, R24, R16 ;  /* 0x000000180b187223 */ /* 0x000fe20000000010 */
[----:B------:R-:W-:Y:S06]  /*0490*/  @P1 BRA `(.L_x_2) ;  /* 0xfffffffc005c1947 */ /* 0x000fec000383ffff */
.L_x_1:
[----:B------:R-:W-:Y:S05]  /*04a0*/  @!P0 BRA `(.L_x_0) ;  /* 0x0000000000fc8947 */ /* 0x000fea0003800000 */
[----:B------:R-:W-:Y:S02]  /*04b0*/  ISETP.GE.U32.AND P1, PT, R27, 0x4, PT ;  /* 0x000000041b00780c */ /* 0x000fe40003f26070 */
[----:B------:R-:W-:-:S04]  /*04c0*/  LOP3.LUT R16, R2, 0x3, RZ, 0xc0, !PT ;  /* 0x0000000302107812 */ /* 0x000fc800078ec0ff */
[----:B------:R-:W-:-:S07]  /*04d0*/  ISETP.NE.AND P0, PT, R16, RZ, PT ;  /* 0x000000ff1000720c */ /* 0x000fce0003f05270 */
[----:B------:R-:W-:Y:S06]  /*04e0*/  @!P1 BRA `(.L_x_3) ;  /* 0x00000000006c9947 */ /* 0x000fec0003800000 */
[----:B------:R-:W0:Y:S01]  /*04f0*/  LDC.64 R6, c[0x0][0x388] ;  /* 0x0000e200ff067b82 */ /* 0x000e220000000a00 */
[----:B------:R-:W1:Y:S01]  /*0500*/  LDCU.64 UR6, c[0x0][0x380] ;  /* 0x00007000ff0677ac */ /* 0x000e620008000a00 */
[----:B------:R-:W-:Y:S01]  /*0510*/  IMAD R9, R21, R3, R0 ;  /* 0x0000000315097224 */ /* 0x000fe200078e0200 */
[CC--:B------:R-:W-:Y:S02]  /*0520*/  IADD3 R5, PT, PT, R20.reuse, R21.reuse, RZ ;  /* 0x0000001514057210 */ /* 0x0c0fe40007ffe0ff */
[----:B------:R-:W-:-:S03]  /*0530*/  IADD3 R10, P1, PT, R20, R21, RZ ;  /* 0x00000015140a7210 */ /* 0x000fc60007f3e0ff */
[----:B------:R-:W2:Y:S01]  /*0540*/  LDC.64 R14, c[0x0][0x380] ;  /* 0x0000e000ff0e7b82 */ /* 0x000ea20000000a00 */
[----:B0-----:R-:W-:-:S04]  /*0550*/  IMAD.WIDE R6, R9, 0x4, R6 ;  /* 0x0000000409067825 */ /* 0x001fc800078e0206 */
[----:B------:R-:W-:Y:S02]  /*0560*/  IMAD.WIDE R8, R3, 0x4, R6 ;  /* 0x0000000403087825 */ /* 0x000fe400078e0206 */
[----:B------:R-:W3:Y:S02]  /*0570*/  LDG.E.CONSTANT R6, desc[UR4][R6.64] ;  /* 0x0000000406067981 */ /* 0x000ee4000c1e9900 */
[----:B--2---:R-:W-:Y:S01]  /*0580*/  IMAD.WIDE.U32 R14, R5, 0x4, R14 ;  /* 0x00000004050e7825 */ /* 0x004fe200078e000e */
[----:B------:R-:W-:Y:S02]  /*0590*/  IADD3.X R5, PT, PT, RZ, RZ, RZ, P1, !PT ;  /* 0x000000ffff057210 */ /* 0x000fe40000ffe4ff */
[----:B-1----:R-:W-:-:S03]  /*05a0*/  LEA R4, P1, R10, UR6, 0x2 ;  /* 0x000000060a047c11 */ /* 0x002fc6000f8210ff */
[----:B------:R-:W3:Y:S01]  /*05b0*/  LDG.E.CONSTANT R15, desc[UR4][R14.64] ;  /* 0x000000040e0f7981 */ /* 0x000ee2000c1e9900 */
[----:B------:R-:W-:Y:S01]  /*05c0*/  LEA.HI.X R5, R10, UR7, R5, 0x2, P1 ;  /* 0x000000070a057c11 */ /* 0x000fe200088f1405 */
[C---:B------:R-:W-:Y:S02]  /*05d0*/  IMAD.WIDE R10, R3.reuse, 0x4, R8 ;  /* 0x00000004030a7825 */ /* 0x040fe400078e0208 */
[----:B------:R-:W2:Y:S04]  /*05e0*/  LDG.E.CONSTANT R8, desc[UR4][R8.64] ;  /* 0x0000000408087981 */ /* 0x000ea8000c1e9900 */
[----:B------:R-:W2:Y:S01]  /*05f0*/  LDG.E.CONSTANT R17, desc[UR4][R4.64+0x4] ;  /* 0x0000040404117981 */ /* 0x000ea2000c1e9900 */
[----:B------:R-:W-:-:S03]  /*0600*/  IMAD.WIDE R12, R3, 0x4, R10 ;  /* 0x00000004030c7825 */ /* 0x000fc600078e020a */
[----:B------:R-:W4:Y:S04]  /*0610*/  LDG.E.CONSTANT R22, desc[UR4][R10.64] ;  /* 0x000000040a167981 */ /* 0x000f28000c1e9900 */
[----:B------:R-:W4:Y:S04]  /*0620*/  LDG.E.CONSTANT R18, desc[UR4][R4.64+0x8] ;  /* 0x0000080404127981 */ /* 0x000f28000c1e9900 */
[----:B------:R-:W5:Y:S04]  /*0630*/  LDG.E.CONSTANT R26, desc[UR4][R4.64+0xc] ;  /* 0x00000c04041a7981 */ /* 0x000f68000c1e9900 */
[----:B------:R-:W5:Y:S01]  /*0640*/  LDG.E.CONSTANT R12, desc[UR4][R12.64] ;  /* 0x000000040c0c7981 */ /* 0x000f62000c1e9900 */
[----:B------:R-:W-:Y:S01]  /*0650*/  IADD3 R21, PT, PT, R21, 0x4, RZ ;  /* 0x0000000415157810 */ /* 0x000fe20007ffe0ff */
[----:B---3--:R-:W-:-:S04]  /*0660*/  FFMA R24, R15, R6, R24 ;  /* 0x000000060f187223 */ /* 0x008fc80000000018 */
[----:B--2---:R-:W-:-:S04]  /*0670*/  FFMA R17, R17, R8, R24 ;  /* 0x0000000811117223 */ /* 0x004fc80000000018 */
[----:B----4-:R-:W-:-:S04]  /*0680*/  FFMA R17, R18, R22, R17 ;  /* 0x0000001612117223 */ /* 0x010fc80000000011 */
[----:B-----5:R-:W-:-:S07]  /*0690*/  FFMA R24, R26, R12, R17 ;  /* 0x0000000c1a187223 */ /* 0x020fce0000000011 */
.L_x_3:
[----:B------:R-:W-:Y:S05]  /*06a0*/  @!P0 BRA `(.L_x_0) ;  /* 0x00000000007c8947 */ /* 0x000fea0003800000 */
[----:B------:R-:W-:Y:S01]  /*06b0*/  ISETP.NE.AND P1, PT, R16, 0x1, PT ;  /* 0x000000011000780c */ /* 0x000fe20003f25270 */
[----:B------:R-:W0:Y:S01]  /*06c0*/  LDC.64 R12, c[0x0][0x380] ;  /* 0x0000e000ff0c7b82 */ /* 0x000e220000000a00 */
[----:B------:R-:W-:-:S04]  /*06d0*/  LOP3.LUT R2, R2, 0x1, RZ, 0xc0, !PT ;  /* 0x0000000102027812 */ /* 0x000fc800078ec0ff */
[----:B------:R-:W-:-:S03]  /*06e0*/  ISETP.NE.U32.AND P0, PT, R2, 0x1, PT ;  /* 0x000000010200780c */ /* 0x000fc60003f05070 */
[----:B------:R-:W1:Y:S04]  /*06f0*/  LDC.64 R10, c[0x0][0x388] ;  /* 0x0000e200ff0a7b82 */ /* 0x000e680000000a00 */
[CC--:B------:R-:W-:Y:S02]  /*0700*/  @P1 IADD3 R15, PT, PT, R20.reuse, R21.reuse, RZ ;  /* 0x00000015140f1210 */ /* 0x0c0fe40007ffe0ff */
[----:B------:R-:W-:Y:S02]  /*0710*/  @P1 IADD3 R2, P2, PT, R20, R21, RZ ;  /* 0x0000001514021210 */ /* 0x000fe40007f5e0ff */
[----:B------:R-:W2:Y:S02]  /*0720*/  @P1 LDC.64 R4, c[0x0][0x380] ;  /* 0x0000e000ff041b82 */ /* 0x000ea40000000a00 */
[----:B------:R-:W-:-:S06]  /*0730*/  @P1 IADD3.X R14, PT, PT, RZ, RZ, RZ, P2, !PT ;  /* 0x000000ffff0e1210 */ /* 0x000fcc00017fe4ff */
[----:B------:R-:W3:Y:S01]  /*0740*/  LDC.64 R6, c[0x0][0x380] ;  /* 0x0000e000ff067b82 */ /* 0x000ee20000000a00 */
[----:B0-----:R-:W-:-:S04]  /*0750*/  @P1 IMAD.WIDE.U32 R12, R15, 0x4, R12 ;  /* 0x000000040f0c1825 */ /* 0x001fc800078e000c */
[C---:B------:R-:W-:Y:S01]  /*0760*/  @P1 IMAD R15, R21.reuse, R3, R0 ;  /* 0x00000003150f1224 */ /* 0x040fe200078e0200 */
[----:B------:R-:W-:Y:S01]  /*0770*/  @P1 IADD3 R21, PT, PT, R21, 0x2, RZ ;  /* 0x0000000215151810 */ /* 0x000fe20007ffe0ff */
[----:B------:R-:W4:Y:S01]  /*0780*/  @P1 LDG.E.CONSTANT R13, desc[UR4][R12.64] ;  /* 0x000000040c0d1981 */ /* 0x000f22000c1e9900 */
[----:B------:R-:W0:Y:S01]  /*0790*/  LDC.64 R8, c[0x0][0x388] ;  /* 0x0000e200ff087b82 */ /* 0x000e220000000a00 */
[----:B-1----:R-:W-:Y:S01]  /*07a0*/  @P1 IMAD.WIDE R10, R15, 0x4, R10 ;  /* 0x000000040f0a1825 */ /* 0x002fe200078e020a */
[----:B------:R-:W-:Y:S02]  /*07b0*/  @!P0 IADD3 R17, PT, PT, R20, R21, RZ ;  /* 0x0000001514118210 */ /* 0x000fe40007ffe0ff */
[----:B--2---:R-:W-:Y:S01]  /*07c0*/  @P1 LEA R4, P2, R2, R4, 0x2 ;  /* 0x0000000402041211 */ /* 0x004fe200078410ff */
[----:B------:R-:W-:-:S03]  /*07d0*/  @!P0 IMAD R21, R21, R3, R0 ;  /* 0x0000000315158224 */ /* 0x000fc600078e0200 */
[----:B------:R-:W-:Y:S01]  /*07e0*/  @P1 LEA.HI.X R5, R2, R5, R14, 0x2, P2 ;  /* 0x0000000502051211 */ /* 0x000fe200010f140e */
[----:B------:R-:W-:Y:S01]  /*07f0*/  @P1 IMAD.WIDE R14, R3, 0x4, R10 ;  /* 0x00000004030e1825 */ /* 0x000fe200078e020a */
[----:B------:R-:W4:Y:S03]  /*0800*/  @P1 LDG.E.CONSTANT R2, desc[UR4][R10.64] ;  /* 0x000000040a021981 */ /* 0x000f26000c1e9900 */
[----:B---3--:R-:W-:Y:S01]  /*0810*/  @!P0 IMAD.WIDE.U32 R6, R17, 0x4, R6 ;  /* 0x0000000411068825 */ /* 0x008fe200078e0006 */
[----:B------:R-:W2:Y:S04]  /*0820*/  @P1 LDG.E.CONSTANT R5, desc[UR4][R4.64+0x4] ;  /* 0x0000040404051981 */ /* 0x000ea8000c1e9900 */
[----:B------:R-:W2:Y:S01]  /*0830*/  @P1 LDG.E.CONSTANT R14, desc[UR4][R14.64] ;  /* 0x000000040e0e1981 */ /* 0x000ea2000c1e9900 */
[----:B0-----:R-:W-:-:S03]  /*0840*/  @!P0 IMAD.WIDE R8, R21, 0x4, R8 ;  /* 0x0000000415088825 */ /* 0x001fc600078e0208 */
[----:B------:R-:W3:Y:S04]  /*0850*/  @!P0 LDG.E.CONSTANT R7, desc[UR4][R6.64] ;  /* 0x0000000406078981 */ /* 0x000ee8000c1e9900 */
[----:B------:R-:W3:Y:S01]  /*0860*/  @!P0 LDG.E.CONSTANT R8, desc[UR4][R8.64] ;  /* 0x0000000408088981 */ /* 0x000ee2000c1e9900 */
[----:B----4-:R-:W-:-:S04]  /*0870*/  @P1 FFMA R2, R13, R2, R24 ;  /* 0x000000020d021223 */ /* 0x010fc80000000018 */
[----:B--2---:R-:W-:-:S04]  /*0880*/  @P1 FFMA R24, R5, R14, R2 ;  /* 0x0000000e05181223 */ /* 0x004fc80000000002 */
[----:B---3--:R-:W-:-:S07]  /*0890*/  @!P0 FFMA R24, R7, R8, R24 ;  /* 0x0000000807188223 */ /* 0x008fce0000000018 */
.L_x_0:
[----:B------:R-:W0:Y:S01]  /*08a0*/  LDC.64 R4, c[0x0][0x390] ;  /* 0x0000e400ff047b82 */ /* 0x000e220000000a00 */
[----:B------:R-:W-:-:S04]  /*08b0*/  IMAD R3, R19, R3, R0 ;  /* 0x0000000313037224 */ /* 0x000fc800078e0200 */
[----:B0-----:R-:W-:-:S05]  /*08c0*/  IMAD.WIDE R2, R3, 0x4, R4 ;  /* 0x0000000403027825 */ /* 0x001fca00078e0204 */
[----:B------:R-:W-:Y:S01]  /*08d0*/  STG.E desc[UR4][R2.64], R24 ;  /* 0x0000001802007986 */ /* 0x000fe2000c101904 */
[----:B------:R-:W-:Y:S05]  /*08e0*/  EXIT ;  /* 0x000000000000794d */ /* 0x000fea0003800000 */
.L_x_4:
[----:B------:R-:W-:-:S00]  /*08f0*/  BRA `(.L_x_4) ;  /* 0xfffffffc00fc7947 */ /* 0x000fc0000383ffff */
[----:B------:R-:W-:-:S00]  /*0900*/  NOP ;  /* 0x0000000000007918 */ /* 0x000fc00000000000 */
[----:B------:R-:W-:-:S00]  /*0910*/  NOP ;  /* 0x0000000000007918 */ /* 0x000fc00000000000 */
[----:B------:R-:W-:-:S00]  /*0920*/  NOP ;  /* 0x0000000000007918 */ /* 0x000fc00000000000 */
[----:B------:R-:W-:-:S00]  /*0930*/  NOP ;  /* 0x0000000000007918 */ /* 0x000fc00000000000 */
[----:B------:R-:W-:-:S00]  /*0940*/  NOP ;  /* 0x0000000000007918 */ /* 0x000fc00000000000 */
[----:B------:R-:W-:-:S00]  /*0950*/  NOP ;  /* 0x0000000000007918 */ /* 0x000fc00000000000 */
[----:B------:R-:W-:-:S00]  /*0960*/  NOP ;  /* 0x0000000000007918 */ /* 0x000fc00000000000 */
[----:B------:R-:W-:-:S00]  /*0970*/  NOP ;  /* 0x0000000000007918 */ /* 0x000fc00000000000 */
.L_x_5:


//--------------------- .nv.shared.reserved.0     --------------------------
	.section	.nv.shared.reserved.0,"aw",@nobits
	.weak		__nv_reservedSMEM_offset_0_alias
	.size		__nv_reservedSMEM_offset_0_alias, 0, 64
	.other		__nv_reservedSMEM_offset_0_alias,@"STO_CUDA_RESERVED_SHARED STV_DEFAULT"
__nv_reservedSMEM_offset_0_alias:
	.zero		0
	.zero		64


//--------------------- .nv.constant0._Z17gemm_naive_kernelPKfS0_Pfiii --------------------------
	.section	.nv.constant0._Z17gemm_naive_kernelPKfS0_Pfiii,"a",@progbits
	.sectionflags	@""
	.align	4
.nv.constant0._Z17gemm_naive_kernelPKfS0_Pfiii:
	.zero		932


//--------------------- SYMBOLS --------------------------

	.type		.nv.reservedSmem.offset0,@object
	.size		.nv.reservedSmem.offset0,0x4
